//
// Generated by NVIDIA NVVM Compiler
//
// Compiler Build ID: CL-36424714
// Cuda compilation tools, release 13.0, V13.0.88
// Based on NVVM 20.0.0
//

.version 9.0
.target sm_100
.address_size 64

	// .globl	_Z16conversionKernelPhS_ii

.visible .entry _Z16conversionKernelPhS_ii(
	.param .u64 .ptr .align 1 _Z16conversionKernelPhS_ii_param_0,
	.param .u64 .ptr .align 1 _Z16conversionKernelPhS_ii_param_1,
	.param .u32 _Z16conversionKernelPhS_ii_param_2,
	.param .u32 _Z16conversionKernelPhS_ii_param_3
)
{
	.reg .pred 	%p<5>;
	.reg .b16 	%rs<4>;
	.reg .b32 	%r<16>;
	.reg .b32 	%f<5>;
	.reg .b64 	%rd<12>;
	.reg .b64 	%fd<7>;

	ld.param.u64 	%rd1, [_Z16conversionKernelPhS_ii_param_0];
	ld.param.u64 	%rd2, [_Z16conversionKernelPhS_ii_param_1];
	ld.param.u32 	%r3, [_Z16conversionKernelPhS_ii_param_2];
	ld.param.u32 	%r4, [_Z16conversionKernelPhS_ii_param_3];
	mov.u32 	%r6, %ctaid.x;
	mov.u32 	%r7, %ntid.x;
	mov.u32 	%r8, %tid.x;
	mad.lo.s32 	%r1, %r6, %r7, %r8;
	mov.u32 	%r9, %ctaid.y;
	mov.u32 	%r10, %ntid.y;
	mov.u32 	%r11, %tid.y;
	mad.lo.s32 	%r12, %r9, %r10, %r11;
	setp.ge.s32 	%p1, %r1, %r3;
	setp.ge.s32 	%p2, %r12, %r4;
	or.pred  	%p3, %p1, %p2;
	@%p3 bra 	$L__BB0_2;
	cvta.to.global.u64 	%rd3, %rd1;
	cvta.to.global.u64 	%rd4, %rd2;
	mad.lo.s32 	%r13, %r3, %r12, %r1;
	mul.lo.s32 	%r14, %r13, 3;
	cvt.s64.s32 	%rd5, %r14;
	add.s64 	%rd6, %rd3, %rd5;
	ld.global.u8 	%rs1, [%rd6];
	ld.global.u8 	%rs2, [%rd6+1];
	ld.global.u8 	%rs3, [%rd6+2];
	cvt.rn.f64.u16 	%fd1, %rs1;
	cvt.rn.f64.u16 	%fd2, %rs2;
	mul.f64 	%fd3, %fd2, 0d3FE6B851EB851EB8;
	fma.rn.f64 	%fd4, %fd1, 0d3FCAE147AE147AE1, %fd3;
	cvt.rn.f64.u16 	%fd5, %rs3;
	fma.rn.f64 	%fd6, %fd5, 0d3FB1EB851EB851EC, %fd4;
	cvt.rn.f32.f64 	%f1, %fd6;
	mov.b64 	%rd7, %fd6;
	shr.u64 	%rd8, %rd7, 63;
	and.b64  	%rd9, %rd8, 1;
	setp.eq.b64 	%p4, %rd9, 1;
	selp.f32 	%f2, 0fBF000000, 0f3F000000, %p4;
	add.rz.f32 	%f3, %f1, %f2;
	cvt.rzi.f32.f32 	%f4, %f3;
	cvt.rzi.u32.f32 	%r15, %f4;
	cvt.s64.s32 	%rd10, %r13;
	add.s64 	%rd11, %rd4, %rd10;
	st.global.u8 	[%rd11], %r15;
$L__BB0_2:
	ret;

}
	// .globl	_Z10blurKernelPhS_ii
.visible .entry _Z10blurKernelPhS_ii(
	.param .u64 .ptr .align 1 _Z10blurKernelPhS_ii_param_0,
	.param .u64 .ptr .align 1 _Z10blurKernelPhS_ii_param_1,
	.param .u32 _Z10blurKernelPhS_ii_param_2,
	.param .u32 _Z10blurKernelPhS_ii_param_3
)
{
	.reg .pred 	%p<8>;
	.reg .b16 	%rs<58>;
	.reg .b32 	%r<46>;
	.reg .b64 	%rd<25>;

	ld.param.u64 	%rd2, [_Z10blurKernelPhS_ii_param_1];
	ld.param.u32 	%r3, [_Z10blurKernelPhS_ii_param_2];
	ld.param.u32 	%r5, [_Z10blurKernelPhS_ii_param_3];
	mov.u32 	%r6, %ctaid.x;
	mov.u32 	%r7, %ntid.x;
	mov.u32 	%r8, %tid.x;
	mad.lo.s32 	%r1, %r6, %r7, %r8;
	mov.u32 	%r9, %ctaid.y;
	mov.u32 	%r10, %ntid.y;
	mov.u32 	%r11, %tid.y;
	mad.lo.s32 	%r12, %r9, %r10, %r11;
	setp.ge.s32 	%p1, %r1, %r3;
	setp.ge.s32 	%p2, %r12, %r5;
	or.pred  	%p3, %p1, %p2;
	@%p3 bra 	$L__BB1_2;
	ld.param.u64 	%rd24, [_Z10blurKernelPhS_ii_param_0];
	cvta.to.global.u64 	%rd3, %rd2;
	cvta.to.global.u64 	%rd4, %rd24;
	setp.eq.s32 	%p4, %r1, 0;
	add.s32 	%r13, %r3, -1;
	setp.ne.s32 	%p5, %r1, %r13;
	selp.u32 	%r14, 1, 0, %p5;
	add.s32 	%r15, %r1, %r14;
	max.u32 	%r16, %r1, 1;
	add.s32 	%r17, %r16, -1;
	selp.b32 	%r18, 1, %r15, %p4;
	setp.eq.s32 	%p6, %r12, 0;
	add.s32 	%r19, %r5, -1;
	setp.ne.s32 	%p7, %r12, %r19;
	selp.u32 	%r20, 1, 0, %p7;
	add.s32 	%r21, %r12, %r20;
	selp.b32 	%r22, 1, %r21, %p6;
	max.u32 	%r23, %r12, 1;
	add.s32 	%r24, %r23, -1;
	mul.lo.s32 	%r25, %r3, %r12;
	add.s32 	%r26, %r25, %r1;
	mul.lo.s32 	%r27, %r26, 3;
	mul.lo.s32 	%r28, %r24, %r3;
	add.s32 	%r29, %r28, %r17;
	mul.lo.s32 	%r30, %r29, 3;
	cvt.s64.s32 	%rd5, %r30;
	add.s64 	%rd6, %rd4, %rd5;
	ld.global.u8 	%rs1, [%rd6];
	add.s32 	%r31, %r28, %r1;
	mul.lo.s32 	%r32, %r31, 3;
	cvt.s64.s32 	%rd7, %r32;
	add.s64 	%rd8, %rd4, %rd7;
	ld.global.u8 	%rs2, [%rd8];
	add.s16 	%rs3, %rs1, %rs2;
	add.s32 	%r33, %r28, %r18;
	mul.lo.s32 	%r34, %r33, 3;
	cvt.s64.s32 	%rd9, %r34;
	add.s64 	%rd10, %rd4, %rd9;
	ld.global.u8 	%rs4, [%rd10];
	add.s16 	%rs5, %rs3, %rs4;
	add.s32 	%r35, %r25, %r17;
	mul.lo.s32 	%r36, %r35, 3;
	cvt.s64.s32 	%rd11, %r36;
	add.s64 	%rd12, %rd4, %rd11;
	ld.global.u8 	%rs6, [%rd12];
	add.s16 	%rs7, %rs5, %rs6;
	cvt.s64.s32 	%rd13, %r27;
	add.s64 	%rd14, %rd4, %rd13;
	ld.global.u8 	%rs8, [%rd14];
	add.s16 	%rs9, %rs7, %rs8;
	add.s32 	%r37, %r25, %r18;
	mul.lo.s32 	%r38, %r37, 3;
	cvt.s64.s32 	%rd15, %r38;
	add.s64 	%rd16, %rd4, %rd15;
	ld.global.u8 	%rs10, [%rd16];
	add.s16 	%rs11, %rs9, %rs10;
	mul.lo.s32 	%r39, %r22, %r3;
	add.s32 	%r40, %r39, %r17;
	mul.lo.s32 	%r41, %r40, 3;
	cvt.s64.s32 	%rd17, %r41;
	add.s64 	%rd18, %rd4, %rd17;
	ld.global.u8 	%rs12, [%rd18];
	add.s16 	%rs13, %rs11, %rs12;
	add.s32 	%r42, %r39, %r1;
	mul.lo.s32 	%r43, %r42, 3;
	cvt.s64.s32 	%rd19, %r43;
	add.s64 	%rd20, %rd4, %rd19;
	ld.global.u8 	%rs14, [%rd20];
	add.s16 	%rs15, %rs13, %rs14;
	add.s32 	%r44, %r39, %r18;
	mul.lo.s32 	%r45, %r44, 3;
	cvt.s64.s32 	%rd21, %r45;
	add.s64 	%rd22, %rd4, %rd21;
	ld.global.u8 	%rs16, [%rd22];
	add.s16 	%rs17, %rs15, %rs16;
	mul.hi.u16 	%rs18, %rs17, -7281;
	shr.u16 	%rs19, %rs18, 3;
	add.s64 	%rd23, %rd3, %rd13;
	st.global.u8 	[%rd23], %rs19;
	ld.global.u8 	%rs20, [%rd6+1];
	ld.global.u8 	%rs21, [%rd8+1];
	add.s16 	%rs22, %rs20, %rs21;
	ld.global.u8 	%rs23, [%rd10+1];
	add.s16 	%rs24, %rs22, %rs23;
	ld.global.u8 	%rs25, [%rd12+1];
	add.s16 	%rs26, %rs24, %rs25;
	ld.global.u8 	%rs27, [%rd14+1];
	add.s16 	%rs28, %rs26, %rs27;
	ld.global.u8 	%rs29, [%rd16+1];
	add.s16 	%rs30, %rs28, %rs29;
	ld.global.u8 	%rs31, [%rd18+1];
	add.s16 	%rs32, %rs30, %rs31;
	ld.global.u8 	%rs33, [%rd20+1];
	add.s16 	%rs34, %rs32, %rs33;
	ld.global.u8 	%rs35, [%rd22+1];
	add.s16 	%rs36, %rs34, %rs35;
	mul.hi.u16 	%rs37, %rs36, -7281;
	shr.u16 	%rs38, %rs37, 3;
	st.global.u8 	[%rd23+1], %rs38;
	ld.global.u8 	%rs39, [%rd6+2];
	ld.global.u8 	%rs40, [%rd8+2];
	add.s16 	%rs41, %rs39, %rs40;
	ld.global.u8 	%rs42, [%rd10+2];
	add.s16 	%rs43, %rs41, %rs42;
	ld.global.u8 	%rs44, [%rd12+2];
	add.s16 	%rs45, %rs43, %rs44;
	ld.global.u8 	%rs46, [%rd14+2];
	add.s16 	%rs47, %rs45, %rs46;
	ld.global.u8 	%rs48, [%rd16+2];
	add.s16 	%rs49, %rs47, %rs48;
	ld.global.u8 	%rs50, [%rd18+2];
	add.s16 	%rs51, %rs49, %rs50;
	ld.global.u8 	%rs52, [%rd20+2];
	add.s16 	%rs53, %rs51, %rs52;
	ld.global.u8 	%rs54, [%rd22+2];
	add.s16 	%rs55, %rs53, %rs54;
	mul.hi.u16 	%rs56, %rs55, -7281;
	shr.u16 	%rs57, %rs56, 3;
	st.global.u8 	[%rd23+2], %rs57;
$L__BB1_2:
	ret;

}


// ===== COMPILED SASS (sm_100) =====

	.target	sm_100

	.elftype	@"ET_EXEC"


//--------------------- .note.nv.tkinfo           --------------------------
	.section	.note.nv.tkinfo,"",@"SHT_NOTE"
	.sectionflags	@"SHF_NOTE_NV_TKINFO"
	.tkinfo
        /*0018*/ 	.word	0x00000002
        /*0030*/ 	.string	""
        /*0030*/ 	.string	"ptxas"
        /*0030*/ 	.string	"Cuda compilation tools, release 13.0, V13.0.88"
        /*0030*/ 	.string	"Build cuda_13.0.r13.0/compiler.36424714_0"
        /*0030*/ 	.string	"-arch sm_100 -m 64 "



//--------------------- .note.nv.cuinfo           --------------------------
	.section	.note.nv.cuinfo,"",@"SHT_NOTE"
	.sectionflags	@"SHF_NOTE_NV_CUINFO"
        /*0018*/ 	.short	0x0002
        /*001a*/ 	.short	0x0064
        /*001c*/ 	.short	0x0082
	.zero		2


//--------------------- .nv.info                  --------------------------
	.section	.nv.info,"",@"SHT_CUDA_INFO"
	.align	4


	//----- nvinfo : EIATTR_REGCOUNT
	.align		4
        /*0000*/ 	.byte	0x04, 0x2f
        /*0002*/ 	.short	(.L_1 - .L_0)
	.align		4
.L_0:
        /*0004*/ 	.word	index@(_Z16conversionKernelPhS_ii)
        /*0008*/ 	.word	0x0000000e


	//----- nvinfo : EIATTR_FRAME_SIZE
	.align		4
.L_1:
        /*000c*/ 	.byte	0x04, 0x11
        /*000e*/ 	.short	(.L_3 - .L_2)
	.align		4
.L_2:
        /*0010*/ 	.word	index@(_Z16conversionKernelPhS_ii)
        /*0014*/ 	.word	0x00000000


	//----- nvinfo : EIATTR_REGCOUNT
	.align		4
.L_3:
        /*0018*/ 	.byte	0x04, 0x2f
        /*001a*/ 	.short	(.L_5 - .L_4)
	.align		4
.L_4:
        /*001c*/ 	.word	index@(_Z10blurKernelPhS_ii)
        /*0020*/ 	.word	0x0000001e


	//----- nvinfo : EIATTR_FRAME_SIZE
	.align		4
.L_5:
        /*0024*/ 	.byte	0x04, 0x11
        /*0026*/ 	.short	(.L_7 - .L_6)
	.align		4
.L_6:
        /*0028*/ 	.word	index@(_Z10blurKernelPhS_ii)
        /*002c*/ 	.word	0x00000000


	//----- nvinfo : EIATTR_MIN_STACK_SIZE
	.align		4
.L_7:
        /*0030*/ 	.byte	0x04, 0x12
        /*0032*/ 	.short	(.L_9 - .L_8)
	.align		4
.L_8:
        /*0034*/ 	.word	index@(_Z10blurKernelPhS_ii)
        /*0038*/ 	.word	0x00000000


	//----- nvinfo : EIATTR_MIN_STACK_SIZE
	.align		4
.L_9:
        /*003c*/ 	.byte	0x04, 0x12
        /*003e*/ 	.short	(.L_11 - .L_10)
	.align		4
.L_10:
        /*0040*/ 	.word	index@(_Z16conversionKernelPhS_ii)
        /*0044*/ 	.word	0x00000000
.L_11:


//--------------------- .nv.compat                --------------------------
	.section	.nv.compat,"",@"SHT_CUDA_COMPAT_INFO"
	.align	4
        /*0000*/ 	.byte	0x02, 0x09, 0x00, 0x00, 0x02, 0x02, 0x01, 0x00, 0x02, 0x05, 0x05, 0x00, 0x03, 0x07, 0x01, 0x01
        /*0010*/ 	.byte	0x02, 0x03, 0x00, 0x00, 0x02, 0x06, 0x01, 0x00, 0x04, 0x0b, 0x08, 0x00, 0x01, 0x00, 0x00, 0x00
        /*0020*/ 	.byte	0x00, 0x00, 0x00, 0x00


//--------------------- .nv.info._Z10blurKernelPhS_ii --------------------------
	.section	.nv.info._Z10blurKernelPhS_ii,"",@"SHT_CUDA_INFO"
	.sectionflags	@""
	.align	4


	//----- nvinfo : EIATTR_CUDA_API_VERSION
	.align		4
        /*0000*/ 	.byte	0x04, 0x37
        /*0002*/ 	.short	(.L_13 - .L_12)
.L_12:
        /*0004*/ 	.word	0x00000082


	//----- nvinfo : EIATTR_KPARAM_INFO
	.align		4
.L_13:
        /*0008*/ 	.byte	0x04, 0x17
        /*000a*/ 	.short	(.L_15 - .L_14)
.L_14:
        /*000c*/ 	.word	0x00000000
        /*0010*/ 	.short	0x0003
        /*0012*/ 	.short	0x0014
        /*0014*/ 	.byte	0x00, 0xf0, 0x11, 0x00


	//----- nvinfo : EIATTR_KPARAM_INFO
	.align		4
.L_15:
        /*0018*/ 	.byte	0x04, 0x17
        /*001a*/ 	.short	(.L_17 - .L_16)
.L_16:
        /*001c*/ 	.word	0x00000000
        /*0020*/ 	.short	0x0002
        /*0022*/ 	.short	0x0010
        /*0024*/ 	.byte	0x00, 0xf0, 0x11, 0x00


	//----- nvinfo : EIATTR_KPARAM_INFO
	.align		4
.L_17:
        /*0028*/ 	.byte	0x04, 0x17
        /*002a*/ 	.short	(.L_19 - .L_18)
.L_18:
        /*002c*/ 	.word	0x00000000
        /*0030*/ 	.short	0x0001
        /*0032*/ 	.short	0x0008
        /*0034*/ 	.byte	0x00, 0xf5, 0x21, 0x00


	//----- nvinfo : EIATTR_KPARAM_INFO
	.align		4
.L_19:
        /*0038*/ 	.byte	0x04, 0x17
        /*003a*/ 	.short	(.L_21 - .L_20)
.L_20:
        /*003c*/ 	.word	0x00000000
        /*0040*/ 	.short	0x0000
        /*0042*/ 	.short	0x0000
        /*0044*/ 	.byte	0x00, 0xf5, 0x21, 0x00


	//----- nvinfo : EIATTR_SPARSE_MMA_MASK
	.align		4
.L_21:
        /*0048*/ 	.byte	0x03, 0x50
        /*004a*/ 	.short	0x0000


	//----- nvinfo : EIATTR_MAXREG_COUNT
	.align		4
        /*004c*/ 	.byte	0x03, 0x1b
        /*004e*/ 	.short	0x00ff


	//----- nvinfo : EIATTR_MERCURY_ISA_VERSION
	.align		4
        /*0050*/ 	.byte	0x03, 0x5f
        /*0052*/ 	.short	0x0101


	//----- nvinfo : EIATTR_VRC_CTA_INIT_COUNT
	.align		4
        /*0054*/ 	.byte	0x02, 0x4a
	.zero		1
	.zero		1


	//----- nvinfo : EIATTR_EXIT_INSTR_OFFSETS
	.align		4
        /*0058*/ 	.byte	0x04, 0x1c
        /*005a*/ 	.short	(.L_23 - .L_22)


	//   ....[0]....
.L_22:
        /*005c*/ 	.word	0x000000c0


	//   ....[1]....
        /*0060*/ 	.word	0x00000760


	//----- nvinfo : EIATTR_CBANK_PARAM_SIZE
	.align		4
.L_23:
        /*0064*/ 	.byte	0x03, 0x19
        /*0066*/ 	.short	0x0018


	//----- nvinfo : EIATTR_PARAM_CBANK
	.align		4
        /*0068*/ 	.byte	0x04, 0x0a
        /*006a*/ 	.short	(.L_25 - .L_24)
	.align		4
.L_24:
        /*006c*/ 	.word	index@(.nv.constant0._Z10blurKernelPhS_ii)
        /*0070*/ 	.short	0x0380
        /*0072*/ 	.short	0x0018


	//----- nvinfo : EIATTR_SW_WAR
	.align		4
.L_25:
        /*0074*/ 	.byte	0x04, 0x36
        /*0076*/ 	.short	(.L_27 - .L_26)
.L_26:
        /*0078*/ 	.word	0x00000008
.L_27:


//--------------------- .nv.info._Z16conversionKernelPhS_ii --------------------------
	.section	.nv.info._Z16conversionKernelPhS_ii,"",@"SHT_CUDA_INFO"
	.sectionflags	@""
	.align	4


	//----- nvinfo : EIATTR_CUDA_API_VERSION
	.align		4
        /*0000*/ 	.byte	0x04, 0x37
        /*0002*/ 	.short	(.L_29 - .L_28)
.L_28:
        /*0004*/ 	.word	0x00000082


	//----- nvinfo : EIATTR_KPARAM_INFO
	.align		4
.L_29:
        /*0008*/ 	.byte	0x04, 0x17
        /*000a*/ 	.short	(.L_31 - .L_30)
.L_30:
        /*000c*/ 	.word	0x00000000
        /*0010*/ 	.short	0x0003
        /*0012*/ 	.short	0x0014
        /*0014*/ 	.byte	0x00, 0xf0, 0x11, 0x00


	//----- nvinfo : EIATTR_KPARAM_INFO
	.align		4
.L_31:
        /*0018*/ 	.byte	0x04, 0x17
        /*001a*/ 	.short	(.L_33 - .L_32)
.L_32:
        /*001c*/ 	.word	0x00000000
        /*0020*/ 	.short	0x0002
        /*0022*/ 	.short	0x0010
        /*0024*/ 	.byte	0x00, 0xf0, 0x11, 0x00


	//----- nvinfo : EIATTR_KPARAM_INFO
	.align		4
.L_33:
        /*0028*/ 	.byte	0x04, 0x17
        /*002a*/ 	.short	(.L_35 - .L_34)
.L_34:
        /*002c*/ 	.word	0x00000000
        /*0030*/ 	.short	0x0001
        /*0032*/ 	.short	0x0008
        /*0034*/ 	.byte	0x00, 0xf5, 0x21, 0x00


	//----- nvinfo : EIATTR_KPARAM_INFO
	.align		4
.L_35:
        /*0038*/ 	.byte	0x04, 0x17
        /*003a*/ 	.short	(.L_37 - .L_36)
.L_36:
        /*003c*/ 	.word	0x00000000
        /*0040*/ 	.short	0x0000
        /*0042*/ 	.short	0x0000
        /*0044*/ 	.byte	0x00, 0xf5, 0x21, 0x00


	//----- nvinfo : EIATTR_SPARSE_MMA_MASK
	.align		4
.L_37:
        /*0048*/ 	.byte	0x03, 0x50
        /*004a*/ 	.short	0x0000


	//----- nvinfo : EIATTR_MAXREG_COUNT
	.align		4
        /*004c*/ 	.byte	0x03, 0x1b
        /*004e*/ 	.short	0x00ff


	//----- nvinfo : EIATTR_MERCURY_ISA_VERSION
	.align		4
        /*0050*/ 	.byte	0x03, 0x5f
        /*0052*/ 	.short	0x0101


	//----- nvinfo : EIATTR_VRC_CTA_INIT_COUNT
	.align		4
        /*0054*/ 	.byte	0x02, 0x4a
	.zero		1
	.zero		1


	//----- nvinfo : EIATTR_EXIT_INSTR_OFFSETS
	.align		4
        /*0058*/ 	.byte	0x04, 0x1c
        /*005a*/ 	.short	(.L_39 - .L_38)


	//   ....[0]....
.L_38:
        /*005c*/ 	.word	0x000000c0


	//   ....[1]....
        /*0060*/ 	.word	0x000002e0


	//----- nvinfo : EIATTR_CBANK_PARAM_SIZE
	.align		4
.L_39:
        /*0064*/ 	.byte	0x03, 0x19
        /*0066*/ 	.short	0x0018


	//----- nvinfo : EIATTR_PARAM_CBANK
	.align		4
        /*0068*/ 	.byte	0x04, 0x0a
        /*006a*/ 	.short	(.L_41 - .L_40)
	.align		4
.L_40:
        /*006c*/ 	.word	index@(.nv.constant0._Z16conversionKernelPhS_ii)
        /*0070*/ 	.short	0x0380
        /*0072*/ 	.short	0x0018


	//----- nvinfo : EIATTR_SW_WAR
	.align		4
.L_41:
        /*0074*/ 	.byte	0x04, 0x36
        /*0076*/ 	.short	(.L_43 - .L_42)
.L_42:
        /*0078*/ 	.word	0x00000008
.L_43:


//--------------------- .nv.callgraph             --------------------------
	.section	.nv.callgraph,"",@"SHT_CUDA_CALLGRAPH"
	.align	4
	.sectionentsize	8
	.align		4
        /*0000*/ 	.word	0x00000000
	.align		4
        /*0004*/ 	.word	0xffffffff
	.align		4
        /*0008*/ 	.word	0x00000000
	.align		4
        /*000c*/ 	.word	0xfffffffe
	.align		4
        /*0010*/ 	.word	0x00000000
	.align		4
        /*0014*/ 	.word	0xfffffffd
	.align		4
        /*0018*/ 	.word	0x00000000
	.align		4
        /*001c*/ 	.word	0xfffffffc


//--------------------- .text._Z10blurKernelPhS_ii --------------------------
	.section	.text._Z10blurKernelPhS_ii,"ax",@progbits
	.align	128
        .global         _Z10blurKernelPhS_ii
        .type           _Z10blurKernelPhS_ii,@function
        .size           _Z10blurKernelPhS_ii,(.L_x_2 - _Z10blurKernelPhS_ii)
        .other          _Z10blurKernelPhS_ii,@"STO_CUDA_ENTRY STV_DEFAULT"
_Z10blurKernelPhS_ii:
.text._Z10blurKernelPhS_ii:
[----:B------:R-:W-:Y:S01]  /*0000*/  LDC R1, c[0x0][0x37c] ;  /* 0x0000df00ff017b82 */ /* 0x000fe20000000800 */
[----:B------:R-:W0:Y:S07]  /*0010*/  S2R R0, SR_TID.Y ;  /* 0x0000000000007919 */ /* 0x000e2e0000002200 */
[----:B------:R-:W1:Y:S01]  /*0020*/  LDC R12, c[0x0][0x360] ;  /* 0x0000d800ff0c7b82 */ /* 0x000e620000000800 */
[----:B------:R-:W2:Y:S01]  /*0030*/  LDCU.64 UR8, c[0x0][0x390] ;  /* 0x00007200ff0877ac */ /* 0x000ea20008000a00 */
[----:B------:R-:W1:Y:S06]  /*0040*/  S2R R3, SR_TID.X ;  /* 0x0000000000037919 */ /* 0x000e6c0000002100 */
[----:B------:R-:W0:Y:S08]  /*0050*/  S2UR UR5, SR_CTAID.Y ;  /* 0x00000000000579c3 */ /* 0x000e300000002600 */
[----:B------:R-:W0:Y:S08]  /*0060*/  LDC R13, c[0x0][0x364] ;  /* 0x0000d900ff0d7b82 */ /* 0x000e300000000800 */
[----:B------:R-:W1:Y:S01]  /*0070*/  S2UR UR4, SR_CTAID.X ;  /* 0x00000000000479c3 */ /* 0x000e620000002500 */
[----:B0-----:R-:W-:-:S05]  /*0080*/  IMAD R13, R13, UR5, R0 ;  /* 0x000000050d0d7c24 */ /* 0x001fca000f8e0200 */
[----:B--2---:R-:W-:Y:S01]  /*0090*/  ISETP.GE.AND P0, PT, R13, UR9, PT ;  /* 0x000000090d007c0c */ /* 0x004fe2000bf06270 */
[----:B-1----:R-:W-:-:S05]  /*00a0*/  IMAD R12, R12, UR4, R3 ;  /* 0x000000040c0c7c24 */ /* 0x002fca000f8e0203 */
[----:B------:R-:W-:-:S13]  /*00b0*/  ISETP.GE.OR P0, PT, R12, UR8, P0 ;  /* 0x000000080c007c0c */ /* 0x000fda0008706670 */
[----:B------:R-:W-:Y:S05]  /*00c0*/  @P0 EXIT ;  /* 0x000000000000094d */ /* 0x000fea0003800000 */
[----:B------:R-:W-:Y:S01]  /*00d0*/  UIADD3 UR4, UPT, UPT, UR8, -0x1, URZ ;  /* 0xffffffff08047890 */ /* 0x000fe2000fffe0ff */
[C---:B------:R-:W-:Y:S01]  /*00e0*/  VIMNMX.U32 R14, PT, PT, R12.reuse, 0x1, !PT ;  /* 0x000000010c0e7848 */ /* 0x040fe20007fe0000 */
[----:B------:R-:W0:Y:S01]  /*00f0*/  LDCU.128 UR12, c[0x0][0x380] ;  /* 0x00007000ff0c77ac */ /* 0x000e220008000c00 */
[C---:B------:R-:W-:Y:S01]  /*0100*/  VIMNMX.U32 R0, PT, PT, R13.reuse, 0x1, !PT ;  /* 0x000000010d007848 */ /* 0x040fe20007fe0000 */
[C---:B------:R-:W-:Y:S01]  /*0110*/  VIADD R16, R12.reuse, 0x1 ;  /* 0x000000010c107836 */ /* 0x040fe20000000000 */
[----:B------:R-:W-:Y:S01]  /*0120*/  ISETP.NE.AND P1, PT, R12, RZ, PT ;  /* 0x000000ff0c00720c */ /* 0x000fe20003f25270 */
[----:B------:R-:W-:Y:S01]  /*0130*/  VIADD R14, R14, 0xffffffff ;  /* 0xffffffff0e0e7836 */ /* 0x000fe20000000000 */
[----:B------:R-:W-:Y:S01]  /*0140*/  ISETP.NE.AND P0, PT, R12, UR4, PT ;  /* 0x000000040c007c0c */ /* 0x000fe2000bf05270 */
[----:B------:R-:W-:Y:S01]  /*0150*/  VIADD R3, R0, 0xffffffff ;  /* 0xffffffff00037836 */ /* 0x000fe20000000000 */
[----:B------:R-:W1:Y:S01]  /*0160*/  LDCU.64 UR6, c[0x0][0x358] ;  /* 0x00006b00ff0677ac */ /* 0x000e620008000a00 */
[----:B------:R-:W-:-:S02]  /*0170*/  IMAD R0, R13, UR8, R12 ;  /* 0x000000080d007c24 */ /* 0x000fc4000f8e020c */
[C---:B------:R-:W-:Y:S02]  /*0180*/  IMAD R2, R3.reuse, UR8, R14 ;  /* 0x0000000803027c24 */ /* 0x040fe4000f8e020e */
[--C-:B------:R-:W-:Y:S02]  /*0190*/  IMAD R4, R3, UR8, R12.reuse ;  /* 0x0000000803047c24 */ /* 0x100fe4000f8e020c */
[----:B------:R-:W-:Y:S02]  /*01a0*/  IMAD R5, R2, 0x3, RZ ;  /* 0x0000000302057824 */ /* 0x000fe400078e02ff */
[----:B------:R-:W-:Y:S02]  /*01b0*/  IMAD R7, R4, 0x3, RZ ;  /* 0x0000000304077824 */ /* 0x000fe400078e02ff */
[----:B------:R-:W-:Y:S01]  /*01c0*/  @!P0 IMAD.MOV R16, RZ, RZ, R12 ;  /* 0x000000ffff108224 */ /* 0x000fe200078e020c */
[----:B0-----:R-:W-:Y:S01]  /*01d0*/  IADD3 R2, P0, PT, R5, UR12, RZ ;  /* 0x0000000c05027c10 */ /* 0x001fe2000ff1e0ff */
[----:B------:R-:W-:-:S02]  /*01e0*/  IMAD R8, R13, UR8, R14 ;  /* 0x000000080d087c24 */ /* 0x000fc4000f8e020e */
[----:B------:R-:W-:Y:S01]  /*01f0*/  IMAD R0, R0, 0x3, RZ ;  /* 0x0000000300007824 */ /* 0x000fe200078e02ff */
[----:B------:R-:W-:Y:S01]  /*0200*/  SEL R16, R16, 0x1, P1 ;  /* 0x0000000110107807 */ /* 0x000fe20000800000 */
[----:B------:R-:W-:Y:S01]  /*0210*/  IMAD R11, R8, 0x3, RZ ;  /* 0x00000003080b7824 */ /* 0x000fe200078e02ff */
[----:B------:R-:W-:Y:S02]  /*0220*/  IADD3 R6, P1, PT, R7, UR12, RZ ;  /* 0x0000000c07067c10 */ /* 0x000fe4000ff3e0ff */
[----:B------:R-:W-:Y:S01]  /*0230*/  SHF.R.S32.HI R21, RZ, 0x1f, R0 ;  /* 0x0000001fff157819 */ /* 0x000fe20000011400 */
[----:B------:R-:W-:Y:S01]  /*0240*/  IMAD R3, R3, UR8, R16 ;  /* 0x0000000803037c24 */ /* 0x000fe2000f8e0210 */
[----:B------:R-:W-:Y:S02]  /*0250*/  LEA.HI.X.SX32 R7, R7, UR13, 0x1, P1 ;  /* 0x0000000d07077c11 */ /* 0x000fe400088f0eff */
[----:B------:R-:W-:Y:S01]  /*0260*/  IADD3 R4, P2, PT, R0, UR12, RZ ;  /* 0x0000000c00047c10 */ /* 0x000fe2000ff5e0ff */
[----:B------:R-:W-:Y:S01]  /*0270*/  IMAD R9, R3, 0x3, RZ ;  /* 0x0000000303097824 */ /* 0x000fe200078e02ff */
[----:B------:R-:W-:Y:S01]  /*0280*/  LEA.HI.X.SX32 R3, R5, UR13, 0x1, P0 ;  /* 0x0000000d05037c11 */ /* 0x000fe200080f0eff */
[----:B-1----:R-:W2:Y:S01]  /*0290*/  LDG.E.U8 R18, desc[UR6][R6.64] ;  /* 0x0000000606127981 */ /* 0x002ea2000c1e1100 */
[----:B------:R-:W-:-:S02]  /*02a0*/  IADD3 R10, P1, PT, R11, UR12, RZ ;  /* 0x0000000c0b0a7c10 */ /* 0x000fc4000ff3e0ff */
[----:B------:R-:W-:Y:S01]  /*02b0*/  IADD3 R8, P0, PT, R9, UR12, RZ ;  /* 0x0000000c09087c10 */ /* 0x000fe2000ff1e0ff */
[----:B------:R-:W2:Y:S01]  /*02c0*/  LDG.E.U8 R24, desc[UR6][R2.64] ;  /* 0x0000000602187981 */ /* 0x000ea2000c1e1100 */
[----:B------:R-:W-:Y:S02]  /*02d0*/  IADD3.X R5, PT, PT, R21, UR13, RZ, P2, !PT ;  /* 0x0000000d15057c10 */ /* 0x000fe400097fe4ff */
[----:B------:R-:W-:Y:S02]  /*02e0*/  LEA.HI.X.SX32 R9, R9, UR13, 0x1, P0 ;  /* 0x0000000d09097c11 */ /* 0x000fe400080f0eff */
[----:B------:R-:W-:Y:S01]  /*02f0*/  LEA.HI.X.SX32 R11, R11, UR13, 0x1, P1 ;  /* 0x0000000d0b0b7c11 */ /* 0x000fe200088f0eff */
[----:B------:R-:W3:Y:S04]  /*0300*/  LDG.E.U8 R20, desc[UR6][R4.64] ;  /* 0x0000000604147981 */ /* 0x000ee8000c1e1100 */
[----:B------:R-:W2:Y:S04]  /*0310*/  LDG.E.U8 R23, desc[UR6][R8.64] ;  /* 0x0000000608177981 */ /* 0x000ea8000c1e1100 */
[----:B------:R-:W3:Y:S01]  /*0320*/  LDG.E.U8 R17, desc[UR6][R10.64] ;  /* 0x000000060a117981 */ /* 0x000ee2000c1e1100 */
[----:B------:R-:W-:-:S06]  /*0330*/  UIADD3 UR4, UPT, UPT, UR9, -0x1, URZ ;  /* 0xffffffff09047890 */ /* 0x000fcc000fffe0ff */
[C---:B------:R-:W-:Y:S01]  /*0340*/  ISETP.NE.AND P0, PT, R13.reuse, UR4, PT ;  /* 0x000000040d007c0c */ /* 0x040fe2000bf05270 */
[C---:B------:R-:W-:Y:S01]  /*0350*/  VIADD R15, R13.reuse, 0x1 ;  /* 0x000000010d0f7836 */ /* 0x040fe20000000000 */
[----:B------:R-:W-:-:S11]  /*0360*/  ISETP.NE.AND P1, PT, R13, RZ, PT ;  /* 0x000000ff0d00720c */ /* 0x000fd60003f25270 */
[----:B------:R-:W-:-:S05]  /*0370*/  @!P0 IMAD.MOV R15, RZ, RZ, R13 ;  /* 0x000000ffff0f8224 */ /* 0x000fca00078e020d */
[----:B------:R-:W-:Y:S01]  /*0380*/  SEL R15, R15, 0x1, P1 ;  /* 0x000000010f0f7807 */ /* 0x000fe20000800000 */
[----:B------:R-:W-:-:S04]  /*0390*/  IMAD R13, R13, UR8, R16 ;  /* 0x000000080d0d7c24 */ /* 0x000fc8000f8e0210 */
[C---:B------:R-:W-:Y:S02]  /*03a0*/  IMAD R14, R15.reuse, UR8, R14 ;  /* 0x000000080f0e7c24 */ /* 0x040fe4000f8e020e */
[C---:B------:R-:W-:Y:S02]  /*03b0*/  IMAD R19, R15.reuse, UR8, R12 ;  /* 0x000000080f137c24 */ /* 0x040fe4000f8e020c */
[----:B------:R-:W-:Y:S02]  /*03c0*/  IMAD R22, R15, UR8, R16 ;  /* 0x000000080f167c24 */ /* 0x000fe4000f8e0210 */
[----:B------:R-:W-:Y:S02]  /*03d0*/  IMAD R13, R13, 0x3, RZ ;  /* 0x000000030d0d7824 */ /* 0x000fe400078e02ff */
[----:B------:R-:W-:Y:S02]  /*03e0*/  IMAD R15, R14, 0x3, RZ ;  /* 0x000000030e0f7824 */ /* 0x000fe400078e02ff */
[----:B------:R-:W-:Y:S01]  /*03f0*/  IMAD R19, R19, 0x3, RZ ;  /* 0x0000000313137824 */ /* 0x000fe200078e02ff */
[----:B------:R-:W-:Y:S01]  /*0400*/  IADD3 R12, P0, PT, R13, UR12, RZ ;  /* 0x0000000c0d0c7c10 */ /* 0x000fe2000ff1e0ff */
[----:B------:R-:W-:Y:S01]  /*0410*/  IMAD R22, R22, 0x3, RZ ;  /* 0x0000000316167824 */ /* 0x000fe200078e02ff */
[----:B------:R-:W-:-:S02]  /*0420*/  IADD3 R14, P1, PT, R15, UR12, RZ ;  /* 0x0000000c0f0e7c10 */ /* 0x000fc4000ff3e0ff */
[----:B------:R-:W-:Y:S02]  /*0430*/  IADD3 R16, P2, PT, R19, UR12, RZ ;  /* 0x0000000c13107c10 */ /* 0x000fe4000ff5e0ff */
[----:B------:R-:W-:Y:S02]  /*0440*/  LEA.HI.X.SX32 R13, R13, UR13, 0x1, P0 ;  /* 0x0000000d0d0d7c11 */ /* 0x000fe400080f0eff */
[----:B------:R-:W-:Y:S02]  /*0450*/  LEA.HI.X.SX32 R15, R15, UR13, 0x1, P1 ;  /* 0x0000000d0f0f7c11 */ /* 0x000fe400088f0eff */
[----:B--2---:R-:W-:Y:S02]  /*0460*/  IADD3 R23, PT, PT, R23, R24, R18 ;  /* 0x0000001817177210 */ /* 0x004fe40007ffe012 */
[----:B------:R-:W-:Y:S02]  /*0470*/  IADD3 R18, P3, PT, R22, UR12, RZ ;  /* 0x0000000c16127c10 */ /* 0x000fe4000ff7e0ff */
[----:B---3--:R-:W-:-:S02]  /*0480*/  IADD3 R20, PT, PT, R20, R23, R17 ;  /* 0x0000001714147210 */ /* 0x008fc40007ffe011 */
[----:B------:R-:W-:Y:S01]  /*0490*/  LEA.HI.X.SX32 R17, R19, UR13, 0x1, P2 ;  /* 0x0000000d13117c11 */ /* 0x000fe200090f0eff */
[----:B------:R-:W2:Y:S01]  /*04a0*/  LDG.E.U8 R23, desc[UR6][R12.64] ;  /* 0x000000060c177981 */ /* 0x000ea2000c1e1100 */
[----:B------:R-:W-:-:S03]  /*04b0*/  LEA.HI.X.SX32 R19, R22, UR13, 0x1, P3 ;  /* 0x0000000d16137c11 */ /* 0x000fc600098f0eff */
[----:B------:R-:W2:Y:S04]  /*04c0*/  LDG.E.U8 R22, desc[UR6][R14.64] ;  /* 0x000000060e167981 */ /* 0x000ea8000c1e1100 */
[----:B------:R-:W3:Y:S04]  /*04d0*/  LDG.E.U8 R25, desc[UR6][R16.64] ;  /* 0x0000000610197981 */ /* 0x000ee8000c1e1100 */
[----:B------:R-:W3:Y:S01]  /*04e0*/  LDG.E.U8 R24, desc[UR6][R18.64] ;  /* 0x0000000612187981 */ /* 0x000ee2000c1e1100 */
[----:B--2---:R-:W-:-:S04]  /*04f0*/  IADD3 R20, PT, PT, R22, R20, R23 ;  /* 0x0000001416147210 */ /* 0x004fc80007ffe017 */
[----:B---3--:R-:W-:Y:S02]  /*0500*/  IADD3 R24, PT, PT, R24, R20, R25 ;  /* 0x0000001418187210 */ /* 0x008fe40007ffe019 */
[----:B------:R-:W-:-:S03]  /*0510*/  IADD3 R20, P0, PT, R0, UR14, RZ ;  /* 0x0000000e00147c10 */ /* 0x000fc6000ff1e0ff */
[----:B------:R-:W-:Y:S01]  /*0520*/  IMAD R23, R24, 0xe38f, RZ ;  /* 0x0000e38f18177824 */ /* 0x000fe200078e02ff */
[----:B------:R-:W-:-:S04]  /*0530*/  IADD3.X R21, PT, PT, R21, UR15, RZ, P0, !PT ;  /* 0x0000000f15157c10 */ /* 0x000fc800087fe4ff */
[----:B------:R-:W-:-:S05]  /*0540*/  SHF.R.U32.HI R23, RZ, 0x13, R23 ;  /* 0x00000013ff177819 */ /* 0x000fca0000011617 */
[----:B------:R0:W-:Y:S04]  /*0550*/  STG.E.U8 desc[UR6][R20.64], R23 ;  /* 0x0000001714007986 */ /* 0x0001e8000c101106 */
[----:B------:R-:W2:Y:S04]  /*0560*/  LDG.E.U8 R0, desc[UR6][R2.64+0x1] ;  /* 0x0000010602007981 */ /* 0x000ea8000c1e1100 */
[----:B------:R-:W2:Y:S04]  /*0570*/  LDG.E.U8 R25, desc[UR6][R6.64+0x1] ;  /* 0x0000010606197981 */ /* 0x000ea8000c1e1100 */
[----:B------:R-:W2:Y:S04]  /*0580*/  LDG.E.U8 R22, desc[UR6][R8.64+0x1] ;  /* 0x0000010608167981 */ /* 0x000ea8000c1e1100 */
[----:B------:R-:W3:Y:S04]  /*0590*/  LDG.E.U8 R27, desc[UR6][R10.64+0x1] ;  /* 0x000001060a1b7981 */ /* 0x000ee8000c1e1100 */
[----:B------:R-:W3:Y:S04]  /*05a0*/  LDG.E.U8 R24, desc[UR6][R4.64+0x1] ;  /* 0x0000010604187981 */ /* 0x000ee8000c1e1100 */
[----:B0-----:R-:W4:Y:S01]  /*05b0*/  LDG.E.U8 R23, desc[UR6][R18.64+0x1] ;  /* 0x0000010612177981 */ /* 0x001f22000c1e1100 */
[----:B--2---:R-:W-:-:S03]  /*05c0*/  IADD3 R0, PT, PT, R22, R0, R25 ;  /* 0x0000000016007210 */ /* 0x004fc60007ffe019 */
[----:B------:R-:W2:Y:S04]  /*05d0*/  LDG.E.U8 R25, desc[UR6][R12.64+0x1] ;  /* 0x000001060c197981 */ /* 0x000ea8000c1e1100 */
[----:B------:R-:W2:Y:S01]  /*05e0*/  LDG.E.U8 R22, desc[UR6][R14.64+0x1] ;  /* 0x000001060e167981 */ /* 0x000ea2000c1e1100 */
[----:B---3--:R-:W-:-:S03]  /*05f0*/  IADD3 R0, PT, PT, R24, R0, R27 ;  /* 0x0000000018007210 */ /* 0x008fc60007ffe01b */
[----:B------:R-:W4:Y:S01]  /*0600*/  LDG.E.U8 R27, desc[UR6][R16.64+0x1] ;  /* 0x00000106101b7981 */ /* 0x000f22000c1e1100 */
[----:B--2---:R-:W-:-:S04]  /*0610*/  IADD3 R0, PT, PT, R22, R0, R25 ;  /* 0x0000000016007210 */ /* 0x004fc80007ffe019 */
[----:B----4-:R-:W-:-:S05]  /*0620*/  IADD3 R0, PT, PT, R23, R0, R27 ;  /* 0x0000000017007210 */ /* 0x010fca0007ffe01b */
[----:B------:R-:W-:-:S05]  /*0630*/  IMAD R0, R0, 0xe38f, RZ ;  /* 0x0000e38f00007824 */ /* 0x000fca00078e02ff */
[----:B------:R-:W-:-:S05]  /*0640*/  SHF.R.U32.HI R23, RZ, 0x13, R0 ;  /* 0x00000013ff177819 */ /* 0x000fca0000011600 */
[----:B------:R-:W-:Y:S04]  /*0650*/  STG.E.U8 desc[UR6][R20.64+0x1], R23 ;  /* 0x0000011714007986 */ /* 0x000fe8000c101106 */
[----:B------:R-:W2:Y:S04]  /*0660*/  LDG.E.U8 R2, desc[UR6][R2.64+0x2] ;  /* 0x0000020602027981 */ /* 0x000ea8000c1e1100 */
[----:B------:R-:W2:Y:S04]  /*0670*/  LDG.E.U8 R7, desc[UR6][R6.64+0x2] ;  /* 0x0000020606077981 */ /* 0x000ea8000c1e1100 */
[----:B------:R-:W2:Y:S04]  /*0680*/  LDG.E.U8 R8, desc[UR6][R8.64+0x2] ;  /* 0x0000020608087981 */ /* 0x000ea8000c1e1100 */
[----:B------:R-:W3:Y:S04]  /*0690*/  LDG.E.U8 R11, desc[UR6][R10.64+0x2] ;  /* 0x000002060a0b7981 */ /* 0x000ee8000c1e1100 */
[----:B------:R-:W3:Y:S04]  /*06a0*/  LDG.E.U8 R4, desc[UR6][R4.64+0x2] ;  /* 0x0000020604047981 */ /* 0x000ee8000c1e1100 */
[----:B------:R-:W4:Y:S04]  /*06b0*/  LDG.E.U8 R13, desc[UR6][R12.64+0x2] ;  /* 0x000002060c0d7981 */ /* 0x000f28000c1e1100 */
[----:B------:R-:W4:Y:S04]  /*06c0*/  LDG.E.U8 R14, desc[UR6][R14.64+0x2] ;  /* 0x000002060e0e7981 */ /* 0x000f28000c1e1100 */
[----:B------:R-:W5:Y:S04]  /*06d0*/  LDG.E.U8 R17, desc[UR6][R16.64+0x2] ;  /* 0x0000020610117981 */ /* 0x000f68000c1e1100 */
[----:B------:R-:W5:Y:S01]  /*06e0*/  LDG.E.U8 R18, desc[UR6][R18.64+0x2] ;  /* 0x0000020612127981 */ /* 0x000f62000c1e1100 */
[----:B--2---:R-:W-:-:S04]  /*06f0*/  IADD3 R0, PT, PT, R8, R2, R7 ;  /* 0x0000000208007210 */ /* 0x004fc80007ffe007 */
[----:B---3--:R-:W-:-:S04]  /*0700*/  IADD3 R0, PT, PT, R4, R0, R11 ;  /* 0x0000000004007210 */ /* 0x008fc80007ffe00b */
[----:B----4-:R-:W-:-:S04]  /*0710*/  IADD3 R0, PT, PT, R14, R0, R13 ;  /* 0x000000000e007210 */ /* 0x010fc80007ffe00d */
[----:B-----5:R-:W-:-:S05]  /*0720*/  IADD3 R0, PT, PT, R18, R0, R17 ;  /* 0x0000000012007210 */ /* 0x020fca0007ffe011 */
[----:B------:R-:W-:-:S05]  /*0730*/  IMAD R0, R0, 0xe38f, RZ ;  /* 0x0000e38f00007824 */ /* 0x000fca00078e02ff */
[----:B------:R-:W-:-:S05]  /*0740*/  SHF.R.U32.HI R3, RZ, 0x13, R0 ;  /* 0x00000013ff037819 */ /* 0x000fca0000011600 */
[----:B------:R-:W-:Y:S01]  /*0750*/  STG.E.U8 desc[UR6][R20.64+0x2], R3 ;  /* 0x0000020314007986 */ /* 0x000fe2000c101106 */
[----:B------:R-:W-:Y:S05]  /*0760*/  EXIT ;  /* 0x000000000000794d */ /* 0x000fea0003800000 */
.L_x_0:
[----:B------:R-:W-:-:S00]  /*0770*/  BRA `(.L_x_0) ;  /* 0xfffffffc00fc7947 */ /* 0x000fc0000383ffff */
[----:B------:R-:W-:-:S00]  /*0780*/  NOP ;  /* 0x0000000000007918 */ /* 0x000fc00000000000 */
[----:B------:R-:W-:-:S00]  /*0790*/  NOP ;  /* 0x0000000000007918 */ /* 0x000fc00000000000 */
[----:B------:R-:W-:-:S00]  /*07a0*/  NOP ;  /* 0x0000000000007918 */ /* 0x000fc00000000000 */
[----:B------:R-:W-:-:S00]  /*07b0*/  NOP ;  /* 0x0000000000007918 */ /* 0x000fc00000000000 */
[----:B------:R-:W-:-:S00]  /*07c0*/  NOP ;  /* 0x0000000000007918 */ /* 0x000fc00000000000 */
[----:B------:R-:W-:-:S00]  /*07d0*/  NOP ;  /* 0x0000000000007918 */ /* 0x000fc00000000000 */
[----:B------:R-:W-:-:S00]  /*07e0*/  NOP ;  /* 0x0000000000007918 */ /* 0x000fc00000000000 */
[----:B------:R-:W-:-:S00]  /*07f0*/  NOP ;  /* 0x0000000000007918 */ /* 0x000fc00000000000 */
.L_x_2:


//--------------------- .text._Z16conversionKernelPhS_ii --------------------------
	.section	.text._Z16conversionKernelPhS_ii,"ax",@progbits
	.align	128
        .global         _Z16conversionKernelPhS_ii
        .type           _Z16conversionKernelPhS_ii,@function
        .size           _Z16conversionKernelPhS_ii,(.L_x_3 - _Z16conversionKernelPhS_ii)
        .other          _Z16conversionKernelPhS_ii,@"STO_CUDA_ENTRY STV_DEFAULT"
_Z16conversionKernelPhS_ii:
.text._Z16conversionKernelPhS_ii:
        /* <DEDUP_REMOVED lines=13> */
[----:B------:R-:W0:Y:S01]  /*00d0*/  LDCU.128 UR8, c[0x0][0x380] ;  /* 0x00007000ff0877ac */ /* 0x000e220008000c00 */
[----:B------:R-:W-:Y:S01]  /*00e0*/  IMAD R0, R3, UR6, R0 ;  /* 0x0000000603007c24 */ /* 0x000fe2000f8e0200 */
[----:B------:R-:W1:Y:S03]  /*00f0*/  LDCU.64 UR4, c[0x0][0x358] ;  /* 0x00006b00ff0477ac */ /* 0x000e660008000a00 */
[----:B------:R-:W-:-:S05]  /*0100*/  IMAD R3, R0, 0x3, RZ ;  /* 0x0000000300037824 */ /* 0x000fca00078e02ff */
[----:B0-----:R-:W-:-:S04]  /*0110*/  IADD3 R2, P0, PT, R3, UR8, RZ ;  /* 0x0000000803027c10 */ /* 0x001fc8000ff1e0ff */
[----:B------:R-:W-:-:S05]  /*0120*/  LEA.HI.X.SX32 R3, R3, UR9, 0x1, P0 ;  /* 0x0000000903037c11 */ /* 0x000fca00080f0eff */
[----:B-1----:R-:W2:Y:S04]  /*0130*/  LDG.E.U8 R11, desc[UR4][R2.64+0x1] ;  /* 0x00000104020b7981 */ /* 0x002ea8000c1e1100 */
[----:B------:R-:W3:Y:S04]  /*0140*/  LDG.E.U8 R10, desc[UR4][R2.64] ;  /* 0x00000004020a7981 */ /* 0x000ee8000c1e1100 */
[----:B------:R0:W4:Y:S01]  /*0150*/  LDG.E.U8 R8, desc[UR4][R2.64+0x2] ;  /* 0x0000020402087981 */ /* 0x000122000c1e1100 */
[----:B------:R-:W-:Y:S01]  /*0160*/  UMOV UR8, 0xeb851eb8 ;  /* 0xeb851eb800087882 */ /* 0x000fe20000000000 */
[----:B------:R-:W-:Y:S01]  /*0170*/  UMOV UR9, 0x3fe6b851 ;  /* 0x3fe6b85100097882 */ /* 0x000fe20000000000 */
[----:B0-----:R-:W-:Y:S01]  /*0180*/  IMAD.MOV.U32 R3, RZ, RZ, 0x3f000000 ;  /* 0x3f000000ff037424 */ /* 0x001fe200078e00ff */
[----:B--2---:R-:W0:Y:S08]  /*0190*/  I2F.F64.U16 R6, R11 ;  /* 0x0000000b00067312 */ /* 0x004e300000101800 */
[----:B---3--:R-:W1:Y:S01]  /*01a0*/  I2F.F64.U16 R4, R10 ;  /* 0x0000000a00047312 */ /* 0x008e620000101800 */
[----:B0-----:R-:W-:-:S07]  /*01b0*/  DMUL R6, R6, UR8 ;  /* 0x0000000806067c28 */ /* 0x001fce0008000000 */
[----:B----4-:R-:W0:Y:S01]  /*01c0*/  I2F.F64.U16 R8, R8 ;  /* 0x0000000800087312 */ /* 0x010e220000101800 */
[----:B------:R-:W-:Y:S01]  /*01d0*/  UMOV UR8, 0xae147ae1 ;  /* 0xae147ae100087882 */ /* 0x000fe20000000000 */
[----:B------:R-:W-:Y:S02]  /*01e0*/  UMOV UR9, 0x3fcae147 ;  /* 0x3fcae14700097882 */ /* 0x000fe40000000000 */
[----:B-1----:R-:W-:Y:S01]  /*01f0*/  DFMA R4, R4, UR8, R6 ;  /* 0x0000000804047c2b */ /* 0x002fe20008000006 */
[----:B------:R-:W-:Y:S01]  /*0200*/  UMOV UR8, 0x1eb851ec ;  /* 0x1eb851ec00087882 */ /* 0x000fe20000000000 */
[----:B------:R-:W-:-:S06]  /*0210*/  UMOV UR9, 0x3fb1eb85 ;  /* 0x3fb1eb8500097882 */ /* 0x000fcc0000000000 */
[----:B0-----:R-:W-:-:S10]  /*0220*/  DFMA R4, R8, UR8, R4 ;  /* 0x0000000808047c2b */ /* 0x001fd40008000004 */
[----:B------:R-:W-:Y:S01]  /*0230*/  SHF.R.U32.HI R6, RZ, 0x1f, R5 ;  /* 0x0000001fff067819 */ /* 0x000fe20000011605 */
[----:B------:R-:W0:Y:S03]  /*0240*/  F2F.F32.F64 R4, R4 ;  /* 0x0000000400047310 */ /* 0x000e260000301000 */
[----:B------:R-:W-:-:S04]  /*0250*/  LOP3.LUT R2, R6, 0x1, RZ, 0xc0, !PT ;  /* 0x0000000106027812 */ /* 0x000fc800078ec0ff */
[----:B------:R-:W-:-:S04]  /*0260*/  ISETP.NE.U32.AND P0, PT, R2, 0x1, PT ;  /* 0x000000010200780c */ /* 0x000fc80003f05070 */
[----:B------:R-:W-:-:S04]  /*0270*/  ISETP.NE.U32.AND.EX P0, PT, RZ, RZ, PT, P0 ;  /* 0x000000ffff00720c */ /* 0x000fc80003f05100 */
[----:B------:R-:W-:Y:S02]  /*0280*/  FSEL R3, -R3, 0.5, !P0 ;  /* 0x3f00000003037808 */ /* 0x000fe40004000100 */
[----:B------:R-:W-:-:S03]  /*0290*/  IADD3 R2, P0, PT, R0, UR10, RZ ;  /* 0x0000000a00027c10 */ /* 0x000fc6000ff1e0ff */
[----:B0-----:R-:W-:Y:S01]  /*02a0*/  FADD.RZ R6, R4, R3 ;  /* 0x0000000304067221 */ /* 0x001fe2000000c000 */
[----:B------:R-:W-:-:S03]  /*02b0*/  LEA.HI.X.SX32 R3, R0, UR11, 0x1, P0 ;  /* 0x0000000b00037c11 */ /* 0x000fc600080f0eff */
[----:B------:R-:W0:Y:S02]  /*02c0*/  F2I.U32.TRUNC.NTZ R7, R6 ;  /* 0x0000000600077305 */ /* 0x000e24000020f000 */
[----:B0-----:R-:W-:Y:S01]  /*02d0*/  STG.E.U8 desc[UR4][R2.64], R7 ;  /* 0x0000000702007986 */ /* 0x001fe2000c101104 */
[----:B------:R-:W-:Y:S05]  /*02e0*/  EXIT ;  /* 0x000000000000794d */ /* 0x000fea0003800000 */
.L_x_1:
        /* <DEDUP_REMOVED lines=9> */
.L_x_3:


//--------------------- .nv.shared.reserved.0     --------------------------
	.section	.nv.shared.reserved.0,"aw",@nobits
	.weak		__nv_reservedSMEM_offset_0_alias
	.size		__nv_reservedSMEM_offset_0_alias, 0, 64
	.other		__nv_reservedSMEM_offset_0_alias,@"STO_CUDA_RESERVED_SHARED STV_DEFAULT"
__nv_reservedSMEM_offset_0_alias:
	.zero		0
	.zero		64


//--------------------- .nv.constant0._Z10blurKernelPhS_ii --------------------------
	.section	.nv.constant0._Z10blurKernelPhS_ii,"a",@progbits
	.sectionflags	@""
	.align	4
.nv.constant0._Z10blurKernelPhS_ii:
	.zero		920


//--------------------- .nv.constant0._Z16conversionKernelPhS_ii --------------------------
	.section	.nv.constant0._Z16conversionKernelPhS_ii,"a",@progbits
	.sectionflags	@""
	.align	4
.nv.constant0._Z16conversionKernelPhS_ii:
	.zero		920


//--------------------- SYMBOLS --------------------------

	.type		.nv.reservedSmem.offset0,@object
	.size		.nv.reservedSmem.offset0,0x4
